//
// Generated by NVIDIA NVVM Compiler
//
// Compiler Build ID: CL-36424714
// Cuda compilation tools, release 13.0, V13.0.88
// Based on NVVM 20.0.0
//

.version 9.0
.target sm_100
.address_size 64

	// .globl	_Z19bitonic_sort_kernelPiiii

.visible .entry _Z19bitonic_sort_kernelPiiii(
	.param .u64 .ptr .align 1 _Z19bitonic_sort_kernelPiiii_param_0,
	.param .u32 _Z19bitonic_sort_kernelPiiii_param_1,
	.param .u32 _Z19bitonic_sort_kernelPiiii_param_2,
	.param .u32 _Z19bitonic_sort_kernelPiiii_param_3
)
{
	.reg .pred 	%p<9>;
	.reg .b32 	%r<12>;
	.reg .b64 	%rd<7>;

	ld.param.u64 	%rd3, [_Z19bitonic_sort_kernelPiiii_param_0];
	ld.param.u32 	%r5, [_Z19bitonic_sort_kernelPiiii_param_1];
	ld.param.u32 	%r6, [_Z19bitonic_sort_kernelPiiii_param_2];
	ld.param.u32 	%r7, [_Z19bitonic_sort_kernelPiiii_param_3];
	mov.u32 	%r8, %tid.x;
	mov.u32 	%r9, %ntid.x;
	mov.u32 	%r10, %ctaid.x;
	mad.lo.s32 	%r1, %r9, %r10, %r8;
	setp.ge.u32 	%p1, %r1, %r7;
	@%p1 bra 	$L__BB0_4;
	xor.b32  	%r2, %r5, %r1;
	setp.le.u32 	%p2, %r2, %r1;
	setp.ge.u32 	%p3, %r2, %r7;
	or.pred  	%p4, %p2, %p3;
	@%p4 bra 	$L__BB0_4;
	cvta.to.global.u64 	%rd4, %rd3;
	and.b32  	%r11, %r6, %r1;
	mul.wide.u32 	%rd5, %r1, 4;
	add.s64 	%rd1, %rd4, %rd5;
	ld.global.u32 	%r3, [%rd1];
	mul.wide.u32 	%rd6, %r2, 4;
	add.s64 	%rd2, %rd4, %rd6;
	ld.global.u32 	%r4, [%rd2];
	setp.gt.s32 	%p5, %r3, %r4;
	setp.ne.s32 	%p6, %r11, 0;
	xor.pred  	%p7, %p6, %p5;
	not.pred 	%p8, %p7;
	@%p8 bra 	$L__BB0_4;
	st.global.u32 	[%rd1], %r4;
	st.global.u32 	[%rd2], %r3;
$L__BB0_4:
	ret;

}


// ===== COMPILED SASS (sm_100) =====

	.target	sm_100

	.elftype	@"ET_EXEC"


//--------------------- .note.nv.tkinfo           --------------------------
	.section	.note.nv.tkinfo,"",@"SHT_NOTE"
	.sectionflags	@"SHF_NOTE_NV_TKINFO"
	.tkinfo
        /*0018*/ 	.word	0x00000002
        /*0030*/ 	.string	""
        /*0030*/ 	.string	"ptxas"
        /*0030*/ 	.string	"Cuda compilation tools, release 13.0, V13.0.88"
        /*0030*/ 	.string	"Build cuda_13.0.r13.0/compiler.36424714_0"
        /*0030*/ 	.string	"-arch sm_100 -m 64 "



//--------------------- .note.nv.cuinfo           --------------------------
	.section	.note.nv.cuinfo,"",@"SHT_NOTE"
	.sectionflags	@"SHF_NOTE_NV_CUINFO"
        /*0018*/ 	.short	0x0002
        /*001a*/ 	.short	0x0064
        /*001c*/ 	.short	0x0082
	.zero		2


//--------------------- .nv.info                  --------------------------
	.section	.nv.info,"",@"SHT_CUDA_INFO"
	.align	4


	//----- nvinfo : EIATTR_REGCOUNT
	.align		4
        /*0000*/ 	.byte	0x04, 0x2f
        /*0002*/ 	.short	(.L_1 - .L_0)
	.align		4
.L_0:
        /*0004*/ 	.word	index@(_Z19bitonic_sort_kernelPiiii)
        /*0008*/ 	.word	0x0000000c


	//----- nvinfo : EIATTR_FRAME_SIZE
	.align		4
.L_1:
        /*000c*/ 	.byte	0x04, 0x11
        /*000e*/ 	.short	(.L_3 - .L_2)
	.align		4
.L_2:
        /*0010*/ 	.word	index@(_Z19bitonic_sort_kernelPiiii)
        /*0014*/ 	.word	0x00000000


	//----- nvinfo : EIATTR_MIN_STACK_SIZE
	.align		4
.L_3:
        /*0018*/ 	.byte	0x04, 0x12
        /*001a*/ 	.short	(.L_5 - .L_4)
	.align		4
.L_4:
        /*001c*/ 	.word	index@(_Z19bitonic_sort_kernelPiiii)
        /*0020*/ 	.word	0x00000000
.L_5:


//--------------------- .nv.compat                --------------------------
	.section	.nv.compat,"",@"SHT_CUDA_COMPAT_INFO"
	.align	4
        /*0000*/ 	.byte	0x02, 0x09, 0x00, 0x00, 0x02, 0x02, 0x01, 0x00, 0x02, 0x05, 0x05, 0x00, 0x03, 0x07, 0x01, 0x01
        /*0010*/ 	.byte	0x02, 0x03, 0x00, 0x00, 0x02, 0x06, 0x01, 0x00, 0x04, 0x0b, 0x08, 0x00, 0x09, 0x00, 0x00, 0x00
        /*0020*/ 	.byte	0x00, 0x00, 0x00, 0x00


//--------------------- .nv.info._Z19bitonic_sort_kernelPiiii --------------------------
	.section	.nv.info._Z19bitonic_sort_kernelPiiii,"",@"SHT_CUDA_INFO"
	.sectionflags	@""
	.align	4


	//----- nvinfo : EIATTR_CUDA_API_VERSION
	.align		4
        /*0000*/ 	.byte	0x04, 0x37
        /*0002*/ 	.short	(.L_7 - .L_6)
.L_6:
        /*0004*/ 	.word	0x00000082


	//----- nvinfo : EIATTR_KPARAM_INFO
	.align		4
.L_7:
        /*0008*/ 	.byte	0x04, 0x17
        /*000a*/ 	.short	(.L_9 - .L_8)
.L_8:
        /*000c*/ 	.word	0x00000000
        /*0010*/ 	.short	0x0003
        /*0012*/ 	.short	0x0010
        /*0014*/ 	.byte	0x00, 0xf0, 0x11, 0x00


	//----- nvinfo : EIATTR_KPARAM_INFO
	.align		4
.L_9:
        /*0018*/ 	.byte	0x04, 0x17
        /*001a*/ 	.short	(.L_11 - .L_10)
.L_10:
        /*001c*/ 	.word	0x00000000
        /*0020*/ 	.short	0x0002
        /*0022*/ 	.short	0x000c
        /*0024*/ 	.byte	0x00, 0xf0, 0x11, 0x00


	//----- nvinfo : EIATTR_KPARAM_INFO
	.align		4
.L_11:
        /*0028*/ 	.byte	0x04, 0x17
        /*002a*/ 	.short	(.L_13 - .L_12)
.L_12:
        /*002c*/ 	.word	0x00000000
        /*0030*/ 	.short	0x0001
        /*0032*/ 	.short	0x0008
        /*0034*/ 	.byte	0x00, 0xf0, 0x11, 0x00


	//----- nvinfo : EIATTR_KPARAM_INFO
	.align		4
.L_13:
        /*0038*/ 	.byte	0x04, 0x17
        /*003a*/ 	.short	(.L_15 - .L_14)
.L_14:
        /*003c*/ 	.word	0x00000000
        /*0040*/ 	.short	0x0000
        /*0042*/ 	.short	0x0000
        /*0044*/ 	.byte	0x00, 0xf5, 0x21, 0x00


	//----- nvinfo : EIATTR_SPARSE_MMA_MASK
	.align		4
.L_15:
        /*0048*/ 	.byte	0x03, 0x50
        /*004a*/ 	.short	0x0000


	//----- nvinfo : EIATTR_MAXREG_COUNT
	.align		4
        /*004c*/ 	.byte	0x03, 0x1b
        /*004e*/ 	.short	0x00ff


	//----- nvinfo : EIATTR_MERCURY_ISA_VERSION
	.align		4
        /*0050*/ 	.byte	0x03, 0x5f
        /*0052*/ 	.short	0x0101


	//----- nvinfo : EIATTR_VRC_CTA_INIT_COUNT
	.align		4
        /*0054*/ 	.byte	0x02, 0x4a
	.zero		1
	.zero		1


	//----- nvinfo : EIATTR_EXIT_INSTR_OFFSETS
	.align		4
        /*0058*/ 	.byte	0x04, 0x1c
        /*005a*/ 	.short	(.L_17 - .L_16)


	//   ....[0]....
.L_16:
        /*005c*/ 	.word	0x00000070


	//   ....[1]....
        /*0060*/ 	.word	0x000000c0


	//   ....[2]....
        /*0064*/ 	.word	0x00000160


	//   ....[3]....
        /*0068*/ 	.word	0x00000190


	//----- nvinfo : EIATTR_CBANK_PARAM_SIZE
	.align		4
.L_17:
        /*006c*/ 	.byte	0x03, 0x19
        /*006e*/ 	.short	0x0014


	//----- nvinfo : EIATTR_PARAM_CBANK
	.align		4
        /*0070*/ 	.byte	0x04, 0x0a
        /*0072*/ 	.short	(.L_19 - .L_18)
	.align		4
.L_18:
        /*0074*/ 	.word	index@(.nv.constant0._Z19bitonic_sort_kernelPiiii)
        /*0078*/ 	.short	0x0380
        /*007a*/ 	.short	0x0014


	//----- nvinfo : EIATTR_SW_WAR
	.align		4
.L_19:
        /*007c*/ 	.byte	0x04, 0x36
        /*007e*/ 	.short	(.L_21 - .L_20)
.L_20:
        /*0080*/ 	.word	0x00000008
.L_21:


//--------------------- .nv.callgraph             --------------------------
	.section	.nv.callgraph,"",@"SHT_CUDA_CALLGRAPH"
	.align	4
	.sectionentsize	8
	.align		4
        /*0000*/ 	.word	0x00000000
	.align		4
        /*0004*/ 	.word	0xffffffff
	.align		4
        /*0008*/ 	.word	0x00000000
	.align		4
        /*000c*/ 	.word	0xfffffffe
	.align		4
        /*0010*/ 	.word	0x00000000
	.align		4
        /*0014*/ 	.word	0xfffffffd
	.align		4
        /*0018*/ 	.word	0x00000000
	.align		4
        /*001c*/ 	.word	0xfffffffc


//--------------------- .text._Z19bitonic_sort_kernelPiiii --------------------------
	.section	.text._Z19bitonic_sort_kernelPiiii,"ax",@progbits
	.align	128
        .global         _Z19bitonic_sort_kernelPiiii
        .type           _Z19bitonic_sort_kernelPiiii,@function
        .size           _Z19bitonic_sort_kernelPiiii,(.L_x_1 - _Z19bitonic_sort_kernelPiiii)
        .other          _Z19bitonic_sort_kernelPiiii,@"STO_CUDA_ENTRY STV_DEFAULT"
_Z19bitonic_sort_kernelPiiii:
.text._Z19bitonic_sort_kernelPiiii:
[----:B------:R-:W-:Y:S01]  /*0000*/  LDC R1, c[0x0][0x37c] ;  /* 0x0000df00ff017b82 */ /* 0x000fe20000000800 */
[----:B------:R-:W0:Y:S01]  /*0010*/  S2R R7, SR_TID.X ;  /* 0x0000000000077919 */ /* 0x000e220000002100 */
[----:B------:R-:W0:Y:S01]  /*0020*/  LDCU UR4, c[0x0][0x360] ;  /* 0x00006c00ff0477ac */ /* 0x000e220008000800 */
[----:B------:R-:W0:Y:S01]  /*0030*/  S2R R0, SR_CTAID.X ;  /* 0x0000000000007919 */ /* 0x000e220000002500 */
[----:B------:R-:W1:Y:S01]  /*0040*/  LDCU UR5, c[0x0][0x390] ;  /* 0x00007200ff0577ac */ /* 0x000e620008000800 */
[----:B0-----:R-:W-:-:S05]  /*0050*/  IMAD R7, R0, UR4, R7 ;  /* 0x0000000400077c24 */ /* 0x001fca000f8e0207 */
[----:B-1----:R-:W-:-:S13]  /*0060*/  ISETP.GE.U32.AND P0, PT, R7, UR5, PT ;  /* 0x0000000507007c0c */ /* 0x002fda000bf06070 */
[----:B------:R-:W-:Y:S05]  /*0070*/  @P0 EXIT ;  /* 0x000000000000094d */ /* 0x000fea0003800000 */
[----:B------:R-:W0:Y:S02]  /*0080*/  LDCU UR4, c[0x0][0x388] ;  /* 0x00007100ff0477ac */ /* 0x000e240008000800 */
[----:B0-----:R-:W-:-:S04]  /*0090*/  LOP3.LUT R0, R7, UR4, RZ, 0x3c, !PT ;  /* 0x0000000407007c12 */ /* 0x001fc8000f8e3cff */
[----:B------:R-:W-:-:S04]  /*00a0*/  ISETP.GE.U32.AND P0, PT, R0, UR5, PT ;  /* 0x0000000500007c0c */ /* 0x000fc8000bf06070 */
[----:B------:R-:W-:-:S13]  /*00b0*/  ISETP.LE.U32.OR P0, PT, R0, R7, P0 ;  /* 0x000000070000720c */ /* 0x000fda0000703470 */
[----:B------:R-:W-:Y:S05]  /*00c0*/  @P0 EXIT ;  /* 0x000000000000094d */ /* 0x000fea0003800000 */
[----:B------:R-:W0:Y:S01]  /*00d0*/  LDC.64 R4, c[0x0][0x380] ;  /* 0x0000e000ff047b82 */ /* 0x000e220000000a00 */
[----:B------:R-:W1:Y:S01]  /*00e0*/  LDCU.64 UR4, c[0x0][0x358] ;  /* 0x00006b00ff0477ac */ /* 0x000e620008000a00 */
[----:B------:R-:W2:Y:S01]  /*00f0*/  LDCU UR6, c[0x0][0x38c] ;  /* 0x00007180ff0677ac */ /* 0x000ea20008000800 */
[----:B0-----:R-:W-:-:S04]  /*0100*/  IMAD.WIDE.U32 R2, R7, 0x4, R4 ;  /* 0x0000000407027825 */ /* 0x001fc800078e0004 */
[----:B------:R-:W-:Y:S01]  /*0110*/  IMAD.WIDE.U32 R4, R0, 0x4, R4 ;  /* 0x0000000400047825 */ /* 0x000fe200078e0004 */
[----:B-1----:R-:W3:Y:S04]  /*0120*/  LDG.E R9, desc[UR4][R2.64] ;  /* 0x0000000402097981 */ /* 0x002ee8000c1e1900 */
[----:B------:R-:W3:Y:S01]  /*0130*/  LDG.E R0, desc[UR4][R4.64] ;  /* 0x0000000404007981 */ /* 0x000ee2000c1e1900 */
[----:B--2---:R-:W-:-:S04]  /*0140*/  LOP3.LUT P0, RZ, R7, UR6, RZ, 0xc0, !PT ;  /* 0x0000000607ff7c12 */ /* 0x004fc8000f80c0ff */
[----:B---3--:R-:W-:-:S13]  /*0150*/  ISETP.GT.XOR P0, PT, R9, R0, P0 ;  /* 0x000000000900720c */ /* 0x008fda0000704a70 */
[----:B------:R-:W-:Y:S05]  /*0160*/  @!P0 EXIT ;  /* 0x000000000000894d */ /* 0x000fea0003800000 */
[----:B------:R-:W-:Y:S04]  /*0170*/  STG.E desc[UR4][R2.64], R0 ;  /* 0x0000000002007986 */ /* 0x000fe8000c101904 */
[----:B------:R-:W-:Y:S01]  /*0180*/  STG.E desc[UR4][R4.64], R9 ;  /* 0x0000000904007986 */ /* 0x000fe2000c101904 */
[----:B------:R-:W-:Y:S05]  /*0190*/  EXIT ;  /* 0x000000000000794d */ /* 0x000fea0003800000 */
.L_x_0:
[----:B------:R-:W-:-:S00]  /*01a0*/  BRA `(.L_x_0) ;  /* 0xfffffffc00fc7947 */ /* 0x000fc0000383ffff */
[----:B------:R-:W-:-:S00]  /*01b0*/  NOP ;  /* 0x0000000000007918 */ /* 0x000fc00000000000 */
        /* <DEDUP_REMOVED lines=12> */
.L_x_1:


//--------------------- .nv.shared.reserved.0     --------------------------
	.section	.nv.shared.reserved.0,"aw",@nobits
	.weak		__nv_reservedSMEM_offset_0_alias
	.size		__nv_reservedSMEM_offset_0_alias, 0, 64
	.other		__nv_reservedSMEM_offset_0_alias,@"STO_CUDA_RESERVED_SHARED STV_DEFAULT"
__nv_reservedSMEM_offset_0_alias:
	.zero		0
	.zero		64


//--------------------- .nv.constant0._Z19bitonic_sort_kernelPiiii --------------------------
	.section	.nv.constant0._Z19bitonic_sort_kernelPiiii,"a",@progbits
	.sectionflags	@""
	.align	4
.nv.constant0._Z19bitonic_sort_kernelPiiii:
	.zero		916


//--------------------- SYMBOLS --------------------------

	.type		.nv.reservedSmem.offset0,@object
	.size		.nv.reservedSmem.offset0,0x4
